//
// Generated by NVIDIA NVVM Compiler
//
// Compiler Build ID: CL-36424714
// Cuda compilation tools, release 13.0, V13.0.88
// Based on NVVM 20.0.0
//

.version 9.0
.target sm_100
.address_size 64

	// .globl	_Z20DecolorizationKernelPK6uchar4Phjj

.visible .entry _Z20DecolorizationKernelPK6uchar4Phjj(
	.param .u64 .ptr .align 1 _Z20DecolorizationKernelPK6uchar4Phjj_param_0,
	.param .u64 .ptr .align 1 _Z20DecolorizationKernelPK6uchar4Phjj_param_1,
	.param .u32 _Z20DecolorizationKernelPK6uchar4Phjj_param_2,
	.param .u32 _Z20DecolorizationKernelPK6uchar4Phjj_param_3
)
{
	.reg .pred 	%p<4>;
	.reg .b16 	%rs<7>;
	.reg .b32 	%r<19>;
	.reg .b32 	%f<7>;
	.reg .b64 	%rd<9>;

	ld.param.u64 	%rd1, [_Z20DecolorizationKernelPK6uchar4Phjj_param_0];
	ld.param.u64 	%rd2, [_Z20DecolorizationKernelPK6uchar4Phjj_param_1];
	ld.param.u32 	%r2, [_Z20DecolorizationKernelPK6uchar4Phjj_param_2];
	ld.param.u32 	%r3, [_Z20DecolorizationKernelPK6uchar4Phjj_param_3];
	mov.u32 	%r5, %ctaid.x;
	mov.u32 	%r6, %ntid.x;
	mov.u32 	%r7, %tid.x;
	mad.lo.s32 	%r8, %r5, %r6, %r7;
	mov.u32 	%r9, %ctaid.y;
	mov.u32 	%r10, %ntid.y;
	mov.u32 	%r11, %tid.y;
	mad.lo.s32 	%r12, %r9, %r10, %r11;
	mad.lo.s32 	%r1, %r3, %r8, %r12;
	setp.ge.u32 	%p1, %r8, %r2;
	setp.ge.u32 	%p2, %r12, %r3;
	or.pred  	%p3, %p1, %p2;
	@%p3 bra 	$L__BB0_2;
	cvta.to.global.u64 	%rd3, %rd1;
	cvta.to.global.u64 	%rd4, %rd2;
	cvt.u64.u32 	%rd5, %r1;
	mul.wide.u32 	%rd6, %r1, 4;
	add.s64 	%rd7, %rd3, %rd6;
	.pragma "used_bytes_mask 7";
	ld.global.u32 	%r14, [%rd7];
	bfe.u32 	%r15, %r14, 0, 8;
	cvt.u16.u32 	%rs1, %r15;
	and.b16  	%rs2, %rs1, 255;
	bfe.u32 	%r16, %r14, 8, 8;
	cvt.u16.u32 	%rs3, %r16;
	and.b16  	%rs4, %rs3, 255;
	bfe.u32 	%r17, %r14, 16, 8;
	cvt.u16.u32 	%rs5, %r17;
	and.b16  	%rs6, %rs5, 255;
	cvt.rn.f32.u16 	%f1, %rs2;
	cvt.rn.f32.u16 	%f2, %rs4;
	mul.f32 	%f3, %f2, 0f3F1645A2;
	fma.rn.f32 	%f4, %f1, 0f3E991687, %f3;
	cvt.rn.f32.u16 	%f5, %rs6;
	fma.rn.f32 	%f6, %f5, 0f3DE978D5, %f4;
	cvt.rzi.u32.f32 	%r18, %f6;
	add.s64 	%rd8, %rd4, %rd5;
	st.global.u8 	[%rd8], %r18;
$L__BB0_2:
	ret;

}


// ===== COMPILED SASS (sm_100) =====

	.target	sm_100

	.elftype	@"ET_EXEC"


//--------------------- .note.nv.tkinfo           --------------------------
	.section	.note.nv.tkinfo,"",@"SHT_NOTE"
	.sectionflags	@"SHF_NOTE_NV_TKINFO"
	.tkinfo
        /*0018*/ 	.word	0x00000002
        /*0030*/ 	.string	""
        /*0030*/ 	.string	"ptxas"
        /*0030*/ 	.string	"Cuda compilation tools, release 13.0, V13.0.88"
        /*0030*/ 	.string	"Build cuda_13.0.r13.0/compiler.36424714_0"
        /*0030*/ 	.string	"-arch sm_100 -m 64 "



//--------------------- .note.nv.cuinfo           --------------------------
	.section	.note.nv.cuinfo,"",@"SHT_NOTE"
	.sectionflags	@"SHF_NOTE_NV_CUINFO"
        /*0018*/ 	.short	0x0002
        /*001a*/ 	.short	0x0064
        /*001c*/ 	.short	0x0082
	.zero		2


//--------------------- .nv.info                  --------------------------
	.section	.nv.info,"",@"SHT_CUDA_INFO"
	.align	4


	//----- nvinfo : EIATTR_REGCOUNT
	.align		4
        /*0000*/ 	.byte	0x04, 0x2f
        /*0002*/ 	.short	(.L_1 - .L_0)
	.align		4
.L_0:
        /*0004*/ 	.word	index@(_Z20DecolorizationKernelPK6uchar4Phjj)
        /*0008*/ 	.word	0x0000000c


	//----- nvinfo : EIATTR_FRAME_SIZE
	.align		4
.L_1:
        /*000c*/ 	.byte	0x04, 0x11
        /*000e*/ 	.short	(.L_3 - .L_2)
	.align		4
.L_2:
        /*0010*/ 	.word	index@(_Z20DecolorizationKernelPK6uchar4Phjj)
        /*0014*/ 	.word	0x00000000


	//----- nvinfo : EIATTR_MIN_STACK_SIZE
	.align		4
.L_3:
        /*0018*/ 	.byte	0x04, 0x12
        /*001a*/ 	.short	(.L_5 - .L_4)
	.align		4
.L_4:
        /*001c*/ 	.word	index@(_Z20DecolorizationKernelPK6uchar4Phjj)
        /*0020*/ 	.word	0x00000000
.L_5:


//--------------------- .nv.compat                --------------------------
	.section	.nv.compat,"",@"SHT_CUDA_COMPAT_INFO"
	.align	4
        /*0000*/ 	.byte	0x02, 0x09, 0x00, 0x00, 0x02, 0x02, 0x01, 0x00, 0x02, 0x05, 0x05, 0x00, 0x03, 0x07, 0x01, 0x01
        /*0010*/ 	.byte	0x02, 0x03, 0x00, 0x00, 0x02, 0x06, 0x01, 0x00, 0x04, 0x0b, 0x08, 0x00, 0x09, 0x00, 0x00, 0x00
        /*0020*/ 	.byte	0x00, 0x00, 0x00, 0x00


//--------------------- .nv.info._Z20DecolorizationKernelPK6uchar4Phjj --------------------------
	.section	.nv.info._Z20DecolorizationKernelPK6uchar4Phjj,"",@"SHT_CUDA_INFO"
	.sectionflags	@""
	.align	4


	//----- nvinfo : EIATTR_CUDA_API_VERSION
	.align		4
        /*0000*/ 	.byte	0x04, 0x37
        /*0002*/ 	.short	(.L_7 - .L_6)
.L_6:
        /*0004*/ 	.word	0x00000082


	//----- nvinfo : EIATTR_KPARAM_INFO
	.align		4
.L_7:
        /*0008*/ 	.byte	0x04, 0x17
        /*000a*/ 	.short	(.L_9 - .L_8)
.L_8:
        /*000c*/ 	.word	0x00000000
        /*0010*/ 	.short	0x0003
        /*0012*/ 	.short	0x0014
        /*0014*/ 	.byte	0x00, 0xf0, 0x11, 0x00


	//----- nvinfo : EIATTR_KPARAM_INFO
	.align		4
.L_9:
        /*0018*/ 	.byte	0x04, 0x17
        /*001a*/ 	.short	(.L_11 - .L_10)
.L_10:
        /*001c*/ 	.word	0x00000000
        /*0020*/ 	.short	0x0002
        /*0022*/ 	.short	0x0010
        /*0024*/ 	.byte	0x00, 0xf0, 0x11, 0x00


	//----- nvinfo : EIATTR_KPARAM_INFO
	.align		4
.L_11:
        /*0028*/ 	.byte	0x04, 0x17
        /*002a*/ 	.short	(.L_13 - .L_12)
.L_12:
        /*002c*/ 	.word	0x00000000
        /*0030*/ 	.short	0x0001
        /*0032*/ 	.short	0x0008
        /*0034*/ 	.byte	0x00, 0xf5, 0x21, 0x00


	//----- nvinfo : EIATTR_KPARAM_INFO
	.align		4
.L_13:
        /*0038*/ 	.byte	0x04, 0x17
        /*003a*/ 	.short	(.L_15 - .L_14)
.L_14:
        /*003c*/ 	.word	0x00000000
        /*0040*/ 	.short	0x0000
        /*0042*/ 	.short	0x0000
        /*0044*/ 	.byte	0x00, 0xf5, 0x21, 0x00


	//----- nvinfo : EIATTR_SPARSE_MMA_MASK
	.align		4
.L_15:
        /*0048*/ 	.byte	0x03, 0x50
        /*004a*/ 	.short	0x0000


	//----- nvinfo : EIATTR_MAXREG_COUNT
	.align		4
        /*004c*/ 	.byte	0x03, 0x1b
        /*004e*/ 	.short	0x00ff


	//----- nvinfo : EIATTR_MERCURY_ISA_VERSION
	.align		4
        /*0050*/ 	.byte	0x03, 0x5f
        /*0052*/ 	.short	0x0101


	//----- nvinfo : EIATTR_UNUSED_LOAD_BYTE_OFFSET
	.align		4
        /*0054*/ 	.byte	0x04, 0x44
        /*0056*/ 	.short	(.L_17 - .L_16)


	//   ....[0]....
.L_16:
        /*0058*/ 	.word	0x00000120
        /*005c*/ 	.word	0x00000007


	//----- nvinfo : EIATTR_VRC_CTA_INIT_COUNT
	.align		4
.L_17:
        /*0060*/ 	.byte	0x02, 0x4a
	.zero		1
	.zero		1


	//----- nvinfo : EIATTR_EXIT_INSTR_OFFSETS
	.align		4
        /*0064*/ 	.byte	0x04, 0x1c
        /*0066*/ 	.short	(.L_19 - .L_18)


	//   ....[0]....
.L_18:
        /*0068*/ 	.word	0x000000d0


	//   ....[1]....
        /*006c*/ 	.word	0x00000200


	//----- nvinfo : EIATTR_CBANK_PARAM_SIZE
	.align		4
.L_19:
        /*0070*/ 	.byte	0x03, 0x19
        /*0072*/ 	.short	0x0018


	//----- nvinfo : EIATTR_PARAM_CBANK
	.align		4
        /*0074*/ 	.byte	0x04, 0x0a
        /*0076*/ 	.short	(.L_21 - .L_20)
	.align		4
.L_20:
        /*0078*/ 	.word	index@(.nv.constant0._Z20DecolorizationKernelPK6uchar4Phjj)
        /*007c*/ 	.short	0x0380
        /*007e*/ 	.short	0x0018


	//----- nvinfo : EIATTR_SW_WAR
	.align		4
.L_21:
        /*0080*/ 	.byte	0x04, 0x36
        /*0082*/ 	.short	(.L_23 - .L_22)
.L_22:
        /*0084*/ 	.word	0x00000008
.L_23:


//--------------------- .nv.callgraph             --------------------------
	.section	.nv.callgraph,"",@"SHT_CUDA_CALLGRAPH"
	.align	4
	.sectionentsize	8
	.align		4
        /*0000*/ 	.word	0x00000000
	.align		4
        /*0004*/ 	.word	0xffffffff
	.align		4
        /*0008*/ 	.word	0x00000000
	.align		4
        /*000c*/ 	.word	0xfffffffe
	.align		4
        /*0010*/ 	.word	0x00000000
	.align		4
        /*0014*/ 	.word	0xfffffffd
	.align		4
        /*0018*/ 	.word	0x00000000
	.align		4
        /*001c*/ 	.word	0xfffffffc


//--------------------- .text._Z20DecolorizationKernelPK6uchar4Phjj --------------------------
	.section	.text._Z20DecolorizationKernelPK6uchar4Phjj,"ax",@progbits
	.align	128
        .global         _Z20DecolorizationKernelPK6uchar4Phjj
        .type           _Z20DecolorizationKernelPK6uchar4Phjj,@function
        .size           _Z20DecolorizationKernelPK6uchar4Phjj,(.L_x_1 - _Z20DecolorizationKernelPK6uchar4Phjj)
        .other          _Z20DecolorizationKernelPK6uchar4Phjj,@"STO_CUDA_ENTRY STV_DEFAULT"
_Z20DecolorizationKernelPK6uchar4Phjj:
.text._Z20DecolorizationKernelPK6uchar4Phjj:
[----:B------:R-:W-:Y:S01]  /*0000*/  LDC R1, c[0x0][0x37c] ;  /* 0x0000df00ff017b82 */ /* 0x000fe20000000800 */
[----:B------:R-:W0:Y:S07]  /*0010*/  S2R R2, SR_TID.Y ;  /* 0x0000000000027919 */ /* 0x000e2e0000002200 */
[----:B------:R-:W1:Y:S01]  /*0020*/  LDC R0, c[0x0][0x360] ;  /* 0x0000d800ff007b82 */ /* 0x000e620000000800 */
[----:B------:R-:W2:Y:S01]  /*0030*/  LDCU.64 UR6, c[0x0][0x390] ;  /* 0x00007200ff0677ac */ /* 0x000ea20008000a00 */
[----:B------:R-:W1:Y:S06]  /*0040*/  S2R R5, SR_TID.X ;  /* 0x0000000000057919 */ /* 0x000e6c0000002100 */
[----:B------:R-:W0:Y:S08]  /*0050*/  S2UR UR5, SR_CTAID.Y ;  /* 0x00000000000579c3 */ /* 0x000e300000002600 */
[----:B------:R-:W0:Y:S08]  /*0060*/  LDC R3, c[0x0][0x364] ;  /* 0x0000d900ff037b82 */ /* 0x000e300000000800 */
[----:B------:R-:W1:Y:S01]  /*0070*/  S2UR UR4, SR_CTAID.X ;  /* 0x00000000000479c3 */ /* 0x000e620000002500 */
[----:B0-----:R-:W-:-:S05]  /*0080*/  IMAD R3, R3, UR5, R2 ;  /* 0x0000000503037c24 */ /* 0x001fca000f8e0202 */
[----:B--2---:R-:W-:Y:S01]  /*0090*/  ISETP.GE.U32.AND P0, PT, R3, UR7, PT ;  /* 0x0000000703007c0c */ /* 0x004fe2000bf06070 */
[----:B-1----:R-:W-:-:S04]  /*00a0*/  IMAD R0, R0, UR4, R5 ;  /* 0x0000000400007c24 */ /* 0x002fc8000f8e0205 */
[C---:B------:R-:W-:Y:S01]  /*00b0*/  IMAD R5, R0.reuse, UR7, R3 ;  /* 0x0000000700057c24 */ /* 0x040fe2000f8e0203 */
[----:B------:R-:W-:-:S13]  /*00c0*/  ISETP.GE.U32.OR P0, PT, R0, UR6, P0 ;  /* 0x0000000600007c0c */ /* 0x000fda0008706470 */
[----:B------:R-:W-:Y:S05]  /*00d0*/  @P0 EXIT ;  /* 0x000000000000094d */ /* 0x000fea0003800000 */
[----:B------:R-:W0:Y:S01]  /*00e0*/  LDC.64 R2, c[0x0][0x380] ;  /* 0x0000e000ff027b82 */ /* 0x000e220000000a00 */
[----:B------:R-:W1:Y:S01]  /*00f0*/  LDCU.64 UR4, c[0x0][0x358] ;  /* 0x00006b00ff0477ac */ /* 0x000e620008000a00 */
[----:B------:R-:W2:Y:S01]  /*0100*/  LDCU.64 UR6, c[0x0][0x388] ;  /* 0x00007100ff0677ac */ /* 0x000ea20008000a00 */
[----:B0-----:R-:W-:-:S06]  /*0110*/  IMAD.WIDE.U32 R2, R5, 0x4, R2 ;  /* 0x0000000405027825 */ /* 0x001fcc00078e0002 */
[----:B-1----:R-:W3:Y:S02]  /*0120*/  LDG.E R2, desc[UR4][R2.64] ;  /* 0x0000000402027981 */ /* 0x002ee4000c1e1900 */
[C---:B---3--:R-:W-:Y:S02]  /*0130*/  PRMT R4, R2.reuse, 0x7771, RZ ;  /* 0x0000777102047816 */ /* 0x048fe400000000ff */
[C---:B------:R-:W-:Y:S02]  /*0140*/  PRMT R0, R2.reuse, 0x7770, RZ ;  /* 0x0000777002007816 */ /* 0x040fe400000000ff */
[----:B------:R-:W-:Y:S02]  /*0150*/  I2FP.F32.U32 R6, R4 ;  /* 0x0000000400067245 */ /* 0x000fe40000201000 */
[----:B------:R-:W-:Y:S02]  /*0160*/  PRMT R4, R2, 0x7772, RZ ;  /* 0x0000777202047816 */ /* 0x000fe400000000ff */
[----:B------:R-:W-:Y:S01]  /*0170*/  I2FP.F32.U32 R0, R0 ;  /* 0x0000000000007245 */ /* 0x000fe20000201000 */
[----:B------:R-:W-:Y:S01]  /*0180*/  FMUL R7, R6, 0.58700001239776611328 ;  /* 0x3f1645a206077820 */ /* 0x000fe20000400000 */
[----:B------:R-:W-:-:S02]  /*0190*/  I2FP.F32.U32 R9, R4 ;  /* 0x0000000400097245 */ /* 0x000fc40000201000 */
[----:B--2---:R-:W-:Y:S01]  /*01a0*/  IADD3 R2, P0, PT, R5, UR6, RZ ;  /* 0x0000000605027c10 */ /* 0x004fe2000ff1e0ff */
[----:B------:R-:W-:-:S04]  /*01b0*/  FFMA R0, R0, 0.29899999499320983887, R7 ;  /* 0x3e99168700007823 */ /* 0x000fc80000000007 */
[----:B------:R-:W-:Y:S01]  /*01c0*/  FFMA R0, R9, 0.11400000005960464478, R0 ;  /* 0x3de978d509007823 */ /* 0x000fe20000000000 */
[----:B------:R-:W-:-:S03]  /*01d0*/  IMAD.X R3, RZ, RZ, UR7, P0 ;  /* 0x00000007ff037e24 */ /* 0x000fc600080e06ff */
[----:B------:R-:W0:Y:S02]  /*01e0*/  F2I.U32.TRUNC.NTZ R7, R0 ;  /* 0x0000000000077305 */ /* 0x000e24000020f000 */
[----:B0-----:R-:W-:Y:S01]  /*01f0*/  STG.E.U8 desc[UR4][R2.64], R7 ;  /* 0x0000000702007986 */ /* 0x001fe2000c101104 */
[----:B------:R-:W-:Y:S05]  /*0200*/  EXIT ;  /* 0x000000000000794d */ /* 0x000fea0003800000 */
.L_x_0:
[----:B------:R-:W-:-:S00]  /*0210*/  BRA `(.L_x_0) ;  /* 0xfffffffc00fc7947 */ /* 0x000fc0000383ffff */
[----:B------:R-:W-:-:S00]  /*0220*/  NOP ;  /* 0x0000000000007918 */ /* 0x000fc00000000000 */
        /* <DEDUP_REMOVED lines=13> */
.L_x_1:


//--------------------- .nv.shared.reserved.0     --------------------------
	.section	.nv.shared.reserved.0,"aw",@nobits
	.weak		__nv_reservedSMEM_offset_0_alias
	.size		__nv_reservedSMEM_offset_0_alias, 0, 64
	.other		__nv_reservedSMEM_offset_0_alias,@"STO_CUDA_RESERVED_SHARED STV_DEFAULT"
__nv_reservedSMEM_offset_0_alias:
	.zero		0
	.zero		64


//--------------------- .nv.constant0._Z20DecolorizationKernelPK6uchar4Phjj --------------------------
	.section	.nv.constant0._Z20DecolorizationKernelPK6uchar4Phjj,"a",@progbits
	.sectionflags	@""
	.align	4
.nv.constant0._Z20DecolorizationKernelPK6uchar4Phjj:
	.zero		920


//--------------------- SYMBOLS --------------------------

	.type		.nv.reservedSmem.offset0,@object
	.size		.nv.reservedSmem.offset0,0x4
